	.headerflags	@"EF_CUDA_TEXMODE_UNIFIED EF_CUDA_64BIT_ADDRESS EF_CUDA_ACCELERATORS EF_CUDA_SM90 EF_CUDA_VIRTUAL_SM(EF_CUDA_SM90)"
	.elftype	@"ET_EXEC"


//--------------------- .nv.info                  --------------------------
	.section	.nv.info,"",@"SHT_CUDA_INFO"
	.align	4


	//----- nvinfo : EIATTR_REGCOUNT
	.align		4
        /*0000*/ 	.byte	0x04, 0x2f
        /*0002*/ 	.short	(.L_2 - .L_1)
	.align		4
.L_1:
        /*0004*/ 	.word	index@(triton_red_fused__to_copy_add_mean_mul_pow_rsqrt_8)
        /*0008*/ 	.word	0x00000020


	//----- nvinfo : EIATTR_MIN_STACK_SIZE
	.align		4
.L_2:
        /*000c*/ 	.byte	0x04, 0x12
        /*000e*/ 	.short	(.L_4 - .L_3)
	.align		4
.L_3:
        /*0010*/ 	.word	index@(triton_red_fused__to_copy_add_mean_mul_pow_rsqrt_8)
        /*0014*/ 	.word	0x00000000


	//----- nvinfo : EIATTR_FRAME_SIZE
	.align		4
.L_4:
        /*0018*/ 	.byte	0x04, 0x11
        /*001a*/ 	.short	(.L_6 - .L_5)
	.align		4
.L_5:
        /*001c*/ 	.word	index@(triton_red_fused__to_copy_add_mean_mul_pow_rsqrt_8)
        /*0020*/ 	.word	0x00000000


	//----- nvinfo : EIATTR_MIN_STACK_SIZE
	.align		4
.L_6:
        /*0024*/ 	.byte	0x04, 0x12
        /*0026*/ 	.short	(.L_8 - .L_7)
	.align		4
.L_7:
        /*0028*/ 	.word	index@(triton_red_fused__to_copy_add_mean_mul_pow_rsqrt_8)
        /*002c*/ 	.word	0x00000000
.L_8:


//--------------------- .nv.info.triton_red_fused__to_copy_add_mean_mul_pow_rsqrt_8 --------------------------
	.section	.nv.info.triton_red_fused__to_copy_add_mean_mul_pow_rsqrt_8,"",@"SHT_CUDA_INFO"
	.sectionflags	@""
	.align	4


	//----- nvinfo : EIATTR_CUDA_API_VERSION
	.align		4
        /*0000*/ 	.byte	0x04, 0x37
        /*0002*/ 	.short	(.L_10 - .L_9)
.L_9:
        /*0004*/ 	.word	0x0000007c


	//----- nvinfo : EIATTR_KPARAM_INFO
	.align		4
.L_10:
        /*0008*/ 	.byte	0x04, 0x17
        /*000a*/ 	.short	(.L_12 - .L_11)
.L_11:
        /*000c*/ 	.word	0x00000000
        /*0010*/ 	.short	0x0008
        /*0012*/ 	.short	0x0038
        /*0014*/ 	.byte	0x00, 0xf4, 0x21, 0x00


	//----- nvinfo : EIATTR_KPARAM_INFO
	.align		4
.L_12:
        /*0018*/ 	.byte	0x04, 0x17
        /*001a*/ 	.short	(.L_14 - .L_13)
.L_13:
        /*001c*/ 	.word	0x00000000
        /*0020*/ 	.short	0x0007
        /*0022*/ 	.short	0x0034
        /*0024*/ 	.byte	0x00, 0xf0, 0x11, 0x00


	//----- nvinfo : EIATTR_KPARAM_INFO
	.align		4
.L_14:
        /*0028*/ 	.byte	0x04, 0x17
        /*002a*/ 	.short	(.L_16 - .L_15)
.L_15:
        /*002c*/ 	.word	0x00000000
        /*0030*/ 	.short	0x0006
        /*0032*/ 	.short	0x0030
        /*0034*/ 	.byte	0x00, 0xf0, 0x11, 0x00


	//----- nvinfo : EIATTR_KPARAM_INFO
	.align		4
.L_16:
        /*0038*/ 	.byte	0x04, 0x17
        /*003a*/ 	.short	(.L_18 - .L_17)
.L_17:
        /*003c*/ 	.word	0x00000000
        /*0040*/ 	.short	0x0005
        /*0042*/ 	.short	0x0028
        /*0044*/ 	.byte	0x00, 0xf4, 0x21, 0x00


	//----- nvinfo : EIATTR_KPARAM_INFO
	.align		4
.L_18:
        /*0048*/ 	.byte	0x04, 0x17
        /*004a*/ 	.short	(.L_20 - .L_19)
.L_19:
        /*004c*/ 	.word	0x00000000
        /*0050*/ 	.short	0x0004
        /*0052*/ 	.short	0x0020
        /*0054*/ 	.byte	0x00, 0xf4, 0x21, 0x00


	//----- nvinfo : EIATTR_KPARAM_INFO
	.align		4
.L_20:
        /*0058*/ 	.byte	0x04, 0x17
        /*005a*/ 	.short	(.L_22 - .L_21)
.L_21:
        /*005c*/ 	.word	0x00000000
        /*0060*/ 	.short	0x0003
        /*0062*/ 	.short	0x0018
        /*0064*/ 	.byte	0x00, 0xf4, 0x21, 0x00


	//----- nvinfo : EIATTR_KPARAM_INFO
	.align		4
.L_22:
        /*0068*/ 	.byte	0x04, 0x17
        /*006a*/ 	.short	(.L_24 - .L_23)
.L_23:
        /*006c*/ 	.word	0x00000000
        /*0070*/ 	.short	0x0002
        /*0072*/ 	.short	0x0010
        /*0074*/ 	.byte	0x00, 0xf4, 0x21, 0x00


	//----- nvinfo : EIATTR_KPARAM_INFO
	.align		4
.L_24:
        /*0078*/ 	.byte	0x04, 0x17
        /*007a*/ 	.short	(.L_26 - .L_25)
.L_25:
        /*007c*/ 	.word	0x00000000
        /*0080*/ 	.short	0x0001
        /*0082*/ 	.short	0x0008
        /*0084*/ 	.byte	0x00, 0xf4, 0x21, 0x00


	//----- nvinfo : EIATTR_KPARAM_INFO
	.align		4
.L_26:
        /*0088*/ 	.byte	0x04, 0x17
        /*008a*/ 	.short	(.L_28 - .L_27)
.L_27:
        /*008c*/ 	.word	0x00000000
        /*0090*/ 	.short	0x0000
        /*0092*/ 	.short	0x0000
        /*0094*/ 	.byte	0x00, 0xf4, 0x21, 0x00


	//----- nvinfo : EIATTR_SPARSE_MMA_MASK
	.align		4
.L_28:
        /*0098*/ 	.byte	0x03, 0x50
        /*009a*/ 	.short	0x0000


	//----- nvinfo : EIATTR_MAXREG_COUNT
	.align		4
        /*009c*/ 	.byte	0x03, 0x1b
        /*009e*/ 	.short	0x0080


	//----- nvinfo : EIATTR_COOP_GROUP_MASK_REGIDS
	.align		4
        /*00a0*/ 	.byte	0x04, 0x29
        /*00a2*/ 	.short	(.L_30 - .L_29)


	//   ....[0]....
.L_29:
        /*00a4*/ 	.word	0xffffffff


	//   ....[1]....
        /*00a8*/ 	.word	0xffffffff


	//   ....[2]....
        /*00ac*/ 	.word	0xffffffff


	//   ....[3]....
        /*00b0*/ 	.word	0xffffffff


	//   ....[4]....
        /*00b4*/ 	.word	0xffffffff


	//   ....[5]....
        /*00b8*/ 	.word	0xffffffff


	//   ....[6]....
        /*00bc*/ 	.word	0xffffffff


	//----- nvinfo : EIATTR_COOP_GROUP_INSTR_OFFSETS
	.align		4
.L_30:
        /*00c0*/ 	.byte	0x04, 0x28
        /*00c2*/ 	.short	(.L_32 - .L_31)


	//   ....[0]....
.L_31:
        /*00c4*/ 	.word	0x00000450


	//   ....[1]....
        /*00c8*/ 	.word	0x000004a0


	//   ....[2]....
        /*00cc*/ 	.word	0x000004d0


	//   ....[3]....
        /*00d0*/ 	.word	0x00000510


	//   ....[4]....
        /*00d4*/ 	.word	0x00000530


	//   ....[5]....
        /*00d8*/ 	.word	0x000005c0


	//   ....[6]....
        /*00dc*/ 	.word	0x000005f0


	//----- nvinfo : EIATTR_EXIT_INSTR_OFFSETS
	.align		4
.L_32:
        /*00e0*/ 	.byte	0x04, 0x1c
        /*00e2*/ 	.short	(.L_34 - .L_33)


	//   ....[0]....
.L_33:
        /*00e4*/ 	.word	0x000009c0


	//----- nvinfo : EIATTR_REQNTID
	.align		4
.L_34:
        /*00e8*/ 	.byte	0x04, 0x10
        /*00ea*/ 	.short	(.L_36 - .L_35)
.L_35:
        /*00ec*/ 	.word	0x00000200
        /*00f0*/ 	.word	0x00000001
        /*00f4*/ 	.word	0x00000001


	//----- nvinfo : EIATTR_CBANK_PARAM_SIZE
	.align		4
.L_36:
        /*00f8*/ 	.byte	0x03, 0x19
        /*00fa*/ 	.short	0x0040


	//----- nvinfo : EIATTR_PARAM_CBANK
	.align		4
        /*00fc*/ 	.byte	0x04, 0x0a
        /*00fe*/ 	.short	(.L_38 - .L_37)
	.align		4
.L_37:
        /*0100*/ 	.word	index@(.nv.constant0.triton_red_fused__to_copy_add_mean_mul_pow_rsqrt_8)
        /*0104*/ 	.short	0x0210
        /*0106*/ 	.short	0x0040


	//----- nvinfo : EIATTR_SW_WAR
	.align		4
.L_38:
        /*0108*/ 	.byte	0x04, 0x36
        /*010a*/ 	.short	(.L_40 - .L_39)
.L_39:
        /*010c*/ 	.word	0x00000008
.L_40:


//--------------------- .nv.callgraph             --------------------------
	.section	.nv.callgraph,"",@"SHT_CUDA_CALLGRAPH"
	.align	4
	.sectionentsize	8
	.align		4
        /*0000*/ 	.word	0x00000000
	.align		4
        /*0004*/ 	.word	0xffffffff
	.align		4
        /*0008*/ 	.word	0x00000000
	.align		4
        /*000c*/ 	.word	0xfffffffe
	.align		4
        /*0010*/ 	.word	0x00000000
	.align		4
        /*0014*/ 	.word	0xfffffffd
	.align		4
        /*0018*/ 	.word	0x00000000
	.align		4
        /*001c*/ 	.word	0xfffffffc


//--------------------- .nv.constant4             --------------------------
	.section	.nv.constant4,"a",@progbits
	.align	8
	.align		8
.nv.constant4:
        /*0000*/ 	.dword	_$_str


//--------------------- .text.triton_red_fused__to_copy_add_mean_mul_pow_rsqrt_8 --------------------------
	.section	.text.triton_red_fused__to_copy_add_mean_mul_pow_rsqrt_8,"ax",@progbits
	.sectionflags	@"SHF_BARRIERS=1"
	.align	128
        .global         triton_red_fused__to_copy_add_mean_mul_pow_rsqrt_8
        .type           triton_red_fused__to_copy_add_mean_mul_pow_rsqrt_8,@function
        .size           triton_red_fused__to_copy_add_mean_mul_pow_rsqrt_8,(.L_x_3 - triton_red_fused__to_copy_add_mean_mul_pow_rsqrt_8)
        .other          triton_red_fused__to_copy_add_mean_mul_pow_rsqrt_8,@"STO_CUDA_ENTRY STV_DEFAULT"
triton_red_fused__to_copy_add_mean_mul_pow_rsqrt_8:
.text.triton_red_fused__to_copy_add_mean_mul_pow_rsqrt_8:
[----:B------:R-:W0:Y:S02]  /*0000*/  LDC R1, c[0x0][0x28] ;  /* 0x00000a00ff017b82 */ /* 0x000e240000000800 */
[----:B------:R-:W1:Y:S01]  /*0010*/  S2R R17, SR_TID.X ;  /* 0x0000000000117919 */ /* 0x000e620000002100 */
[----:B------:R-:W2:Y:S01]  /*0020*/  LDC.64 R2, c[0x0][0x210] ;  /* 0x00008400ff027b82 */ /* 0x000ea20000000a00 */
[----:B------:R-:W-:Y:S01]  /*0030*/  ULDC UR4, c[0x0][0x240] ;  /* 0x0000900000047ab9 */ /* 0x000fe20000000800 */
[----:B------:R-:W-:Y:S01]  /*0040*/  HFMA2.MMA R24, -RZ, RZ, 0, 0 ;  /* 0x00000000ff187435 */ /* 0x000fe200000001ff */
[----:B------:R-:W3:Y:S01]  /*0050*/  S2R R18, SR_CTAID.X ;  /* 0x0000000000127919 */ /* 0x000ee20000002500 */
[----:B------:R-:W-:Y:S01]  /*0060*/  HFMA2.MMA R21, -RZ, RZ, 0, 0 ;  /* 0x00000000ff157435 */ /* 0x000fe200000001ff */
[----:B------:R-:W-:Y:S02]  /*0070*/  MOV R25, 0xfffffe00 ;  /* 0xfffffe0000197802 */ /* 0x000fe40000000f00 */
[----:B------:R-:W-:Y:S01]  /*0080*/  CS2R R22, SRZ ;  /* 0x0000000000167805 */ /* 0x000fe2000001ff00 */
[----:B------:R-:W-:Y:S01]  /*0090*/  ULDC.64 UR6, c[0x0][0x208] ;  /* 0x0000820000067ab9 */ /* 0x000fe20000000a00 */
[----:B-1----:R-:W-:-:S02]  /*00a0*/  SHF.R.U32.HI R19, RZ, 0x7, R17 ;  /* 0x00000007ff137819 */ /* 0x002fc40000011611 */
[----:B------:R-:W-:Y:S02]  /*00b0*/  SHF.L.U32 R20, R17, 0x2, RZ ;  /* 0x0000000211147819 */ /* 0x000fe400000006ff */
[----:B---3--:R-:W-:Y:S02]  /*00c0*/  SHF.L.U32 R18, R18, 0x2, RZ ;  /* 0x0000000212127819 */ /* 0x008fe400000006ff */
[----:B------:R-:W-:Y:S02]  /*00d0*/  SGXT.U32 R19, R19, 0x2 ;  /* 0x000000021313781a */ /* 0x000fe40000000000 */
[----:B------:R-:W-:Y:S02]  /*00e0*/  LOP3.LUT R16, R20, 0x1fc, RZ, 0xc0, !PT ;  /* 0x000001fc14107812 */ /* 0x000fe400078ec0ff */
[----:B------:R-:W-:-:S04]  /*00f0*/  LOP3.LUT R5, R19, R18, RZ, 0xfc, !PT ;  /* 0x0000001213057212 */ /* 0x000fc800078efcff */
[C---:B------:R-:W-:Y:S02]  /*0100*/  ISETP.GE.AND P1, PT, R5.reuse, UR4, PT ;  /* 0x0000000405007c0c */ /* 0x040fe4000bf26270 */
[----:B--2---:R-:W-:-:S11]  /*0110*/  LEA R0, R5, R16, 0xc ;  /* 0x0000001005007211 */ /* 0x004fd600078e60ff */
.L_x_0:
[----:B-1----:R-:W1:Y:S01]  /*0120*/  LDC.64 R10, c[0x0][0x220] ;  /* 0x00008800ff0a7b82 */ /* 0x002e620000000a00 */
[----:B------:R-:W-:Y:S02]  /*0130*/  IADD3 R25, R25, 0x200, RZ ;  /* 0x0000020019197810 */ /* 0x000fe40007ffe0ff */
[----:B------:R-:W-:Y:S02]  /*0140*/  CS2R R4, SRZ ;  /* 0x0000000000047805 */ /* 0x000fe4000001ff00 */
[----:B------:R-:W-:Y:S02]  /*0150*/  CS2R R6, SRZ ;  /* 0x0000000000067805 */ /* 0x000fe4000001ff00 */
[----:B------:R-:W-:Y:S01]  /*0160*/  LOP3.LUT R15, R0, R25, RZ, 0xfc, !PT ;  /* 0x00000019000f7212 */ /* 0x000fe200078efcff */
[----:B------:R-:W2:Y:S01]  /*0170*/  LDC.64 R8, c[0x0][0x228] ;  /* 0x00008a00ff087b82 */ /* 0x000ea20000000a00 */
[----:B------:R-:W-:-:S03]  /*0180*/  CS2R R12, SRZ ;  /* 0x00000000000c7805 */ /* 0x000fc6000001ff00 */
[----:B-1----:R-:W-:-:S05]  /*0190*/  IMAD.WIDE R10, R15, 0x2, R10 ;  /* 0x000000020f0a7825 */ /* 0x002fca00078e020a */
[----:B------:R-:W3:Y:S01]  /*01a0*/  @!P1 LDG.E.EF.64 R4, desc[UR6][R10.64] ;  /* 0x000000060a049981 */ /* 0x000ee2000c0e1b00 */
[----:B--2---:R-:W-:-:S04]  /*01b0*/  IMAD.WIDE R8, R15, 0x2, R8 ;  /* 0x000000020f087825 */ /* 0x004fc800078e0208 */
[----:B------:R-:W-:Y:S01]  /*01c0*/  IMAD.WIDE R14, R15, 0x2, R2 ;  /* 0x000000020f0e7825 */ /* 0x000fe200078e0202 */
[----:B------:R-:W2:Y:S04]  /*01d0*/  @!P1 LDG.E.EF.64 R6, desc[UR6][R8.64] ;  /* 0x0000000608069981 */ /* 0x000ea8000c0e1b00 */
[----:B------:R-:W4:Y:S01]  /*01e0*/  @!P1 LDG.E.EF.64 R12, desc[UR6][R14.64] ;  /* 0x000000060e0c9981 */ /* 0x000f22000c0e1b00 */
[----:B------:R-:W-:Y:S01]  /*01f0*/  ISETP.GE.U32.AND P0, PT, R25, 0xe00, PT ;  /* 0x00000e001900780c */ /* 0x000fe20003f06070 */
[----:B---3--:R-:W-:Y:S02]  /*0200*/  HADD2.F32 R28, -RZ, R5.H1_H1 ;  /* 0x30000005ff1c7230 */ /* 0x008fe40000004100 */
[----:B------:R-:W-:Y:S02]  /*0210*/  HADD2.F32 R26, -RZ, R4.H1_H1 ;  /* 0x30000004ff1a7230 */ /* 0x000fe40000004100 */
[----:B------:R-:W-:-:S02]  /*0220*/  HADD2.F32 R4, -RZ, R4.H0_H0 ;  /* 0x20000004ff047230 */ /* 0x000fc40000004100 */
[----:B--2---:R-:W-:Y:S02]  /*0230*/  HADD2.F32 R11, -RZ, R7.H1_H1 ;  /* 0x30000007ff0b7230 */ /* 0x004fe40000004100 */
[----:B------:R-:W-:Y:S02]  /*0240*/  HADD2.F32 R27, -RZ, R6.H1_H1 ;  /* 0x30000006ff1b7230 */ /* 0x000fe40000004100 */
[----:B------:R-:W-:Y:S02]  /*0250*/  HADD2.F32 R29, -RZ, R6.H0_H0 ;  /* 0x20000006ff1d7230 */ /* 0x000fe40000004100 */
[----:B------:R-:W-:Y:S02]  /*0260*/  HADD2.F32 R9, -RZ, R5.H0_H0 ;  /* 0x20000005ff097230 */ /* 0x000fe40000004100 */
[----:B------:R-:W-:Y:S02]  /*0270*/  HADD2.F32 R10, -RZ, R7.H0_H0 ;  /* 0x20000007ff0a7230 */ /* 0x000fe40000004100 */
[----:B------:R-:W-:Y:S01]  /*0280*/  FADD R6, R28, R11 ;  /* 0x0000000b1c067221 */ /* 0x000fe20000000000 */
[----:B----4-:R-:W-:-:S02]  /*0290*/  HADD2.F32 R7, -RZ, R12.H1_H1 ;  /* 0x3000000cff077230 */ /* 0x010fc40000004100 */
[----:B------:R-:W-:Y:S01]  /*02a0*/  FADD R8, R26, R27 ;  /* 0x0000001b1a087221 */ /* 0x000fe20000000000 */
[----:B------:R-:W-:Y:S02]  /*02b0*/  HADD2.F32 R11, -RZ, R13.H1_H1 ;  /* 0x3000000dff0b7230 */ /* 0x000fe40000004100 */
[----:B------:R-:W-:Y:S01]  /*02c0*/  FADD R4, R4, R29 ;  /* 0x0000001d04047221 */ /* 0x000fe20000000000 */
[----:B------:R-:W-:Y:S02]  /*02d0*/  HADD2.F32 R5, -RZ, R12.H0_H0 ;  /* 0x2000000cff057230 */ /* 0x000fe40000004100 */
[----:B------:R-:W-:Y:S01]  /*02e0*/  FADD R10, R9, R10 ;  /* 0x0000000a090a7221 */ /* 0x000fe20000000000 */
[----:B------:R-:W-:Y:S02]  /*02f0*/  HADD2.F32 R13, -RZ, R13.H0_H0 ;  /* 0x2000000dff0d7230 */ /* 0x000fe40000004100 */
[----:B------:R-:W-:Y:S01]  /*0300*/  FADD R8, R7, R8 ;  /* 0x0000000807087221 */ /* 0x000fe20000000000 */
[----:B------:R-:W-:Y:S01]  /*0310*/  FADD R6, R11, R6 ;  /* 0x000000060b067221 */ /* 0x000fe20000000000 */
[----:B------:R-:W-:Y:S01]  /*0320*/  FADD R7, R5, R4 ;  /* 0x0000000405077221 */ /* 0x000fe20000000000 */
[----:B------:R-:W-:-:S04]  /*0330*/  FADD R13, R13, R10 ;  /* 0x0000000a0d0d7221 */ /* 0x000fc80000000000 */
[----:B------:R-:W-:Y:S02]  /*0340*/  F2FP.F16.F32.PACK_AB R4, R8, R7 ;  /* 0x000000070804723e */ /* 0x000fe400000000ff */
[----:B------:R-:W-:Y:S01]  /*0350*/  F2FP.F16.F32.PACK_AB R5, R6, R13 ;  /* 0x0000000d0605723e */ /* 0x000fe200000000ff */
[----:B------:R-:W-:Y:S01]  /*0360*/  @!P1 FFMA R24, R7, R7, R24 ;  /* 0x0000000707189223 */ /* 0x000fe20000000018 */
[----:B------:R-:W-:-:S03]  /*0370*/  @!P1 FFMA R21, R8, R8, R21 ;  /* 0x0000000808159223 */ /* 0x000fc60000000015 */
[----:B------:R1:W-:Y:S01]  /*0380*/  @!P1 STG.E.64 desc[UR6][R14.64], R4 ;  /* 0x000000040e009986 */ /* 0x0003e2000c101b06 */
[----:B------:R-:W-:Y:S01]  /*0390*/  @!P1 FFMA R22, R13, R13, R22 ;  /* 0x0000000d0d169223 */ /* 0x000fe20000000016 */
[----:B------:R-:W-:Y:S01]  /*03a0*/  @!P1 FFMA R23, R6, R6, R23 ;  /* 0x0000000606179223 */ /* 0x000fe20000000017 */
[----:B------:R-:W-:Y:S06]  /*03b0*/  @!P0 BRA `(.L_x_0) ;  /* 0xfffffffc00588947 */ /* 0x000fec000383ffff */
[----:B------:R-:W-:Y:S01]  /*03c0*/  FADD R21, R24, R21 ;  /* 0x0000001518157221 */ /* 0x000fe20000000000 */
[----:B------:R-:W2:Y:S01]  /*03d0*/  S2UR UR5, SR_CgaCtaId ;  /* 0x00000000000579c3 */ /* 0x000ea20000008800 */
[----:B------:R-:W-:Y:S01]  /*03e0*/  LOP3.LUT P0, RZ, R17, 0x1f, RZ, 0xc0, !PT ;  /* 0x0000001f11ff7812 */ /* 0x000fe2000780c0ff */
[----:B------:R-:W-:Y:S01]  /*03f0*/  UMOV UR4, 0x400 ;  /* 0x0000040000047882 */ /* 0x000fe20000000000 */
[----:B------:R-:W-:Y:S01]  /*0400*/  FADD R22, R22, R21 ;  /* 0x0000001516167221 */ /* 0x000fe20000000000 */
[----:B------:R-:W-:Y:S02]  /*0410*/  SHF.L.U32 R8, R19, 0x4, RZ ;  /* 0x0000000413087819 */ /* 0x000fe400000006ff */
[----:B------:R-:W-:Y:S01]  /*0420*/  ISETP.GE.AND P2, PT, R17, 0x10, PT ;  /* 0x000000101100780c */ /* 0x000fe20003f46270 */
[----:B------:R-:W-:Y:S01]  /*0430*/  FADD R22, R23, R22 ;  /* 0x0000001617167221 */ /* 0x000fe20000000000 */
[----:B------:R-:W-:-:S04]  /*0440*/  MOV R13, 0x39800000 ;  /* 0x39800000000d7802 */ /* 0x000fc80000000f00 */
[----:B------:R-:W3:Y:S01]  /*0450*/  SHFL.BFLY PT, R3, R22, 0x10, 0x1f ;  /* 0x0e001f0016037f89 */ /* 0x000ee200000e0000 */
[----:B--2---:R-:W-:-:S03]  /*0460*/  UPRMT UR4, UR5, 0x654, UR4 ;  /* 0x0000065405047896 */ /* 0x004fc60008000004 */
[----:B------:R-:W-:-:S03]  /*0470*/  ULDC UR5, c[0x0][0x240] ;  /* 0x0000900000057ab9 */ /* 0x000fc60000000800 */
[----:B------:R-:W-:Y:S01]  /*0480*/  LEA R16, R16, UR4, 0x2 ;  /* 0x0000000410107c11 */ /* 0x000fe2000f8e10ff */
[----:B---3--:R-:W-:-:S05]  /*0490*/  FADD R3, R22, R3 ;  /* 0x0000000316037221 */ /* 0x008fca0000000000 */
[----:B------:R-:W2:Y:S02]  /*04a0*/  SHFL.BFLY PT, R2, R3, 0x8, 0x1f ;  /* 0x0d001f0003027f89 */ /* 0x000ea400000e0000 */
[----:B--2---:R-:W-:Y:S01]  /*04b0*/  FADD R2, R3, R2 ;  /* 0x0000000203027221 */ /* 0x004fe20000000000 */
[----:B------:R-:W-:-:S04]  /*04c0*/  SHF.R.U32.HI R3, RZ, 0x3, R17 ;  /* 0x00000003ff037819 */ /* 0x000fc80000011611 */
[----:B-1----:R-:W1:Y:S01]  /*04d0*/  SHFL.BFLY PT, R5, R2, 0x4, 0x1f ;  /* 0x0c801f0002057f89 */ /* 0x002e6200000e0000 */
[----:B------:R-:W-:Y:S01]  /*04e0*/  LOP3.LUT R3, R8, 0xc, R3, 0xf8, !PT ;  /* 0x0000000c08037812 */ /* 0x000fe200078ef803 */
[----:B-1----:R-:W-:Y:S01]  /*04f0*/  FADD R5, R2, R5 ;  /* 0x0000000502057221 */ /* 0x002fe20000000000 */
[----:B------:R-:W-:-:S04]  /*0500*/  LOP3.LUT R2, R17, 0x3, RZ, 0xc0, !PT ;  /* 0x0000000311027812 */ /* 0x000fc800078ec0ff */
[----:B------:R-:W1:Y:S02]  /*0510*/  SHFL.BFLY PT, R4, R5, 0x2, 0x1f ;  /* 0x0c401f0005047f89 */ /* 0x000e6400000e0000 */
[----:B-1----:R-:W-:-:S05]  /*0520*/  FADD R4, R5, R4 ;  /* 0x0000000405047221 */ /* 0x002fca0000000000 */
[----:B------:R-:W1:Y:S02]  /*0530*/  SHFL.BFLY PT, R7, R4, 0x1, 0x1f ;  /* 0x0c201f0004077f89 */ /* 0x000e6400000e0000 */
[----:B-1----:R-:W-:-:S05]  /*0540*/  FADD R10, R4, R7 ;  /* 0x00000007040a7221 */ /* 0x002fca0000000000 */
[----:B------:R1:W-:Y:S01]  /*0550*/  @!P0 STS [R3+UR4], R10 ;  /* 0x0000000a03008988 */ /* 0x0003e20008000804 */
[----:B------:R-:W-:Y:S01]  /*0560*/  BAR.SYNC.DEFER_BLOCKING 0x0 ;  /* 0x0000000000007b1d */ /* 0x000fe20000010000 */
[C---:B------:R-:W-:Y:S02]  /*0570*/  ISETP.NE.AND P0, PT, R2.reuse, RZ, PT ;  /* 0x000000ff0200720c */ /* 0x040fe40003f05270 */
[----:B------:R-:W-:Y:S02]  /*0580*/  LEA R2, R2, UR4, 0x2 ;  /* 0x0000000402027c11 */ /* 0x000fe4000f8e10ff */
[----:B------:R-:W-:Y:S02]  /*0590*/  ISETP.LT.AND P0, PT, R17, 0x10, !P0 ;  /* 0x000000101100780c */ /* 0x000fe40004701270 */
[----:B-1----:R-:W-:Y:S01]  /*05a0*/  LOP3.LUT R3, R18, 0x3, R17, 0xf8, !PT ;  /* 0x0000000312037812 */ /* 0x002fe200078ef811 */
[----:B------:R-:W1:Y:S04]  /*05b0*/  @!P2 LDS R6, [R20+UR4] ;  /* 0x000000041406a984 */ /* 0x000e680008000800 */
[----:B-1----:R-:W1:Y:S02]  /*05c0*/  SHFL.BFLY PT, R5, R6, 0x2, 0x1f ;  /* 0x0c401f0006057f89 */ /* 0x002e6400000e0000 */
[----:B-1----:R-:W-:-:S02]  /*05d0*/  FADD R5, R6, R5 ;  /* 0x0000000506057221 */ /* 0x002fc40000000000 */
[----:B------:R-:W1:Y:S03]  /*05e0*/  LDC.64 R6, c[0x0][0x218] ;  /* 0x00008600ff067b82 */ /* 0x000e660000000a00 */
[----:B------:R-:W2:Y:S01]  /*05f0*/  SHFL.BFLY PT, R4, R5, 0x1, 0x1f ;  /* 0x0c201f0005047f89 */ /* 0x000ea200000e0000 */
[----:B-1----:R-:W-:-:S04]  /*0600*/  IMAD.WIDE R6, R3, 0x4, R6 ;  /* 0x0000000403067825 */ /* 0x002fc800078e0206 */
[----:B--2---:R-:W-:Y:S01]  /*0610*/  FADD R9, R5, R4 ;  /* 0x0000000405097221 */ /* 0x004fe20000000000 */
[----:B------:R-:W-:-:S04]  /*0620*/  IADD3 R4, R8, UR4, RZ ;  /* 0x0000000408047c10 */ /* 0x000fc8000fffe0ff */
[----:B------:R-:W-:Y:S01]  /*0630*/  @P0 STS [R20+UR4], R9 ;  /* 0x0000000914000988 */ /* 0x000fe20008000804 */
[----:B------:R-:W-:Y:S01]  /*0640*/  IMAD R19, R19, -0xc, R4 ;  /* 0xfffffff413137824 */ /* 0x000fe200078e0204 */
[----:B------:R-:W-:Y:S01]  /*0650*/  BAR.SYNC.DEFER_BLOCKING 0x0 ;  /* 0x0000000000007b1d */ /* 0x000fe20000010000 */
[C---:B------:R-:W-:Y:S02]  /*0660*/  LOP3.LUT P0, RZ, R17.reuse, 0x1fc, RZ, 0xc0, !PT ;  /* 0x000001fc11ff7812 */ /* 0x040fe4000780c0ff */
[----:B------:R-:W-:Y:S02]  /*0670*/  LOP3.LUT R17, R17, 0x1ff, RZ, 0xc0, !PT ;  /* 0x000001ff11117812 */ /* 0x000fe400078ec0ff */
[----:B------:R-:W-:-:S03]  /*0680*/  ISETP.LT.AND P0, PT, R3, UR5, !P0 ;  /* 0x0000000503007c0c */ /* 0x000fc6000c701270 */
[----:B------:R-:W1:Y:S01]  /*0690*/  LDC.64 R4, c[0x0][0x230] ;  /* 0x00008c00ff047b82 */ /* 0x000e620000000a00 */
[----:B------:R2:W3:Y:S07]  /*06a0*/  LDS R10, [R8+UR4] ;  /* 0x00000004080a7984 */ /* 0x0004ee0008000800 */
[----:B------:R-:W-:Y:S01]  /*06b0*/  BAR.SYNC.DEFER_BLOCKING 0x0 ;  /* 0x0000000000007b1d */ /* 0x000fe20000010000 */
[C---:B-1----:R-:W-:Y:S01]  /*06c0*/  IMAD.WIDE.U32 R14, R17.reuse, 0x2, R4 ;  /* 0x00000002110e7825 */ /* 0x042fe200078e0004 */
[----:B------:R-:W-:-:S06]  /*06d0*/  LEA R17, R17, UR4, 0x2 ;  /* 0x0000000411117c11 */ /* 0x000fcc000f8e10ff */
[----:B--2---:R-:W1:Y:S01]  /*06e0*/  LDC.64 R8, c[0x0][0x238] ;  /* 0x00008e00ff087b82 */ /* 0x004e620000000a00 */
[----:B---3--:R2:W-:Y:S01]  /*06f0*/  STS [R19], R10 ;  /* 0x0000000a13007388 */ /* 0x0085e20000000800 */
[----:B------:R-:W-:-:S06]  /*0700*/  FFMA R12, R10, R13, 9.9999997473787516356e-06 ;  /* 0x3727c5ac0a0c7423 */ /* 0x000fcc000000000d */
[----:B------:R-:W-:Y:S06]  /*0710*/  BAR.SYNC.DEFER_BLOCKING 0x0 ;  /* 0x0000000000007b1d */ /* 0x000fec0000010000 */
[----:B------:R-:W-:Y:S01]  /*0720*/  MUFU.RSQ R12, R12 ;  /* 0x0000000c000c7308 */ /* 0x000fe20000001400 */
[----:B--2---:R-:W-:Y:S01]  /*0730*/  MOV R19, 0xfffffe00 ;  /* 0xfffffe0000137802 */ /* 0x004fe20000000f00 */
[----:B------:R-:W2:Y:S02]  /*0740*/  LDS R2, [R2] ;  /* 0x0000000002027984 */ /* 0x000ea40000000800 */
[----:B--2---:R-:W-:Y:S01]  /*0750*/  FFMA R11, R2, R13, 9.9999997473787516356e-06 ;  /* 0x3727c5ac020b7423 */ /* 0x004fe2000000000d */
[----:B------:R-:W-:Y:S01]  /*0760*/  MOV R13, 0xffffffff ;  /* 0xffffffff000d7802 */ /* 0x000fe20000000f00 */
[----:B------:R-:W1:Y:S04]  /*0770*/  LDC.64 R2, c[0x0][0x210] ;  /* 0x00008400ff027b82 */ /* 0x000e680000000a00 */
[----:B------:R-:W2:Y:S04]  /*0780*/  MUFU.RSQ R11, R11 ;  /* 0x0000000b000b7308 */ /* 0x000ea80000001400 */
[----:B------:R-:W-:Y:S06]  /*0790*/  BAR.SYNC.DEFER_BLOCKING 0x0 ;  /* 0x0000000000007b1d */ /* 0x000fec0000010000 */
[----:B-12---:R3:W-:Y:S02]  /*07a0*/  @P0 STG.E desc[UR6][R6.64], R11 ;  /* 0x0000000b06000986 */ /* 0x0067e4000c101906 */
.L_x_1:
[----:B-1----:R1:W2:Y:S01]  /*07b0*/  LDG.E.EL.U16 R4, desc[UR6][R14.64] ;  /* 0x000000060e047981 */ /* 0x0022a2000c2e1500 */
[----:B------:R-:W-:Y:S02]  /*07c0*/  IADD3 R19, P0, R19, 0x200, RZ ;  /* 0x0000020013137810 */ /* 0x000fe40007f1e0ff */
[----:B---3--:R-:W-:Y:S02]  /*07d0*/  CS2R R10, SRZ ;  /* 0x00000000000a7805 */ /* 0x008fe4000001ff00 */
[----:B------:R-:W-:-:S05]  /*07e0*/  LOP3.LUT R21, R0, R19, RZ, 0xfc, !PT ;  /* 0x0000001300157212 */ /* 0x000fca00078efcff */
[----:B------:R-:W-:-:S05]  /*07f0*/  IMAD.WIDE R22, R21, 0x2, R2 ;  /* 0x0000000215167825 */ /* 0x000fca00078e0202 */
[----:B------:R-:W3:Y:S01]  /*0800*/  @!P1 LDG.E.EF.64 R10, desc[UR6][R22.64] ;  /* 0x00000006160a9981 */ /* 0x000ee2000c0e1b00 */
[----:B------:R-:W-:Y:S01]  /*0810*/  IADD3.X R13, RZ, R13, RZ, P0, !PT ;  /* 0x0000000dff0d7210 */ /* 0x000fe200007fe4ff */
[----:B------:R-:W-:Y:S01]  /*0820*/  BAR.SYNC.DEFER_BLOCKING 0x0 ;  /* 0x0000000000007b1d */ /* 0x000fe20000010000 */
[----:B------:R-:W-:Y:S02]  /*0830*/  ISETP.GE.U32.AND P0, PT, R19, 0xe00, PT ;  /* 0x00000e001300780c */ /* 0x000fe40003f06070 */
[----:B-1----:R-:W-:Y:S02]  /*0840*/  IADD3 R14, P2, R14, 0x400, RZ ;  /* 0x000004000e0e7810 */ /* 0x002fe40007f5e0ff */
[----:B------:R-:W-:Y:S02]  /*0850*/  ISETP.GE.U32.AND.EX P0, PT, R13, RZ, PT, P0 ;  /* 0x000000ff0d00720c */ /* 0x000fe40003f06100 */
[----:B------:R-:W-:Y:S01]  /*0860*/  IADD3.X R15, RZ, R15, RZ, P2, !PT ;  /* 0x0000000fff0f7210 */ /* 0x000fe200017fe4ff */
[----:B--2---:R-:W-:-:S05]  /*0870*/  HADD2.F32 R20, -RZ, R4.H0_H0 ;  /* 0x20000004ff147230 */ /* 0x004fca0000004100 */
[----:B------:R-:W-:Y:S01]  /*0880*/  STS [R17], R20 ;  /* 0x0000001411007388 */ /* 0x000fe20000000800 */
[----:B------:R-:W-:Y:S01]  /*0890*/  BAR.SYNC.DEFER_BLOCKING 0x0 ;  /* 0x0000000000007b1d */ /* 0x000fe20000010000 */
[----:B---3--:R-:W-:Y:S02]  /*08a0*/  HADD2.F32 R25, -RZ, R10.H0_H0 ;  /* 0x2000000aff197230 */ /* 0x008fe40000004100 */
[----:B------:R-:W-:Y:S02]  /*08b0*/  HADD2.F32 R27, -RZ, R10.H1_H1 ;  /* 0x3000000aff1b7230 */ /* 0x000fe40000004100 */
[----:B------:R-:W-:Y:S02]  /*08c0*/  HADD2.F32 R29, -RZ, R11.H0_H0 ;  /* 0x2000000bff1d7230 */ /* 0x000fe40000004100 */
[C---:B------:R-:W-:Y:S01]  /*08d0*/  FMUL R25, R12.reuse, R25 ;  /* 0x000000190c197220 */ /* 0x040fe20000400000 */
[----:B------:R-:W-:Y:S02]  /*08e0*/  HADD2.F32 R11, -RZ, R11.H1_H1 ;  /* 0x3000000bff0b7230 */ /* 0x000fe40000004100 */
[C---:B------:R-:W-:Y:S01]  /*08f0*/  FMUL R10, R12.reuse, R27 ;  /* 0x0000001b0c0a7220 */ /* 0x040fe20000400000 */
[----:B------:R-:W-:-:S02]  /*0900*/  FMUL R29, R12, R29 ;  /* 0x0000001d0c1d7220 */ /* 0x000fc40000400000 */
[----:B------:R-:W-:Y:S01]  /*0910*/  FMUL R18, R12, R11 ;  /* 0x0000000b0c127220 */ /* 0x000fe20000400000 */
[----:B------:R-:W1:Y:S02]  /*0920*/  LDS.128 R4, [R16] ;  /* 0x0000000010047984 */ /* 0x000e640000000c00 */
[----:B-1----:R-:W-:Y:S01]  /*0930*/  FMUL R4, R25, R4 ;  /* 0x0000000419047220 */ /* 0x002fe20000400000 */
[----:B------:R-:W-:Y:S01]  /*0940*/  FMUL R5, R10, R5 ;  /* 0x000000050a057220 */ /* 0x000fe20000400000 */
[----:B------:R-:W-:Y:S01]  /*0950*/  FMUL R29, R6, R29 ;  /* 0x0000001d061d7220 */ /* 0x000fe20000400000 */
[----:B------:R-:W-:Y:S01]  /*0960*/  FMUL R18, R7, R18 ;  /* 0x0000001207127220 */ /* 0x000fe20000400000 */
[----:B------:R-:W-:Y:S02]  /*0970*/  IMAD.WIDE R6, R21, 0x2, R8 ;  /* 0x0000000215067825 */ /* 0x000fe400078e0208 */
[----:B------:R-:W-:Y:S02]  /*0980*/  F2FP.F16.F32.PACK_AB R4, R5, R4 ;  /* 0x000000040504723e */ /* 0x000fe400000000ff */
[----:B------:R-:W-:-:S05]  /*0990*/  F2FP.F16.F32.PACK_AB R5, R18, R29 ;  /* 0x0000001d1205723e */ /* 0x000fca00000000ff */
[----:B------:R1:W-:Y:S01]  /*09a0*/  @!P1 STG.E.64 desc[UR6][R6.64], R4 ;  /* 0x0000000406009986 */ /* 0x0003e2000c101b06 */
[----:B------:R-:W-:Y:S05]  /*09b0*/  @!P0 BRA `(.L_x_1) ;  /* 0xfffffffc007c8947 */ /* 0x000fea000383ffff */
[----:B------:R-:W-:Y:S05]  /*09c0*/  EXIT ;  /* 0x000000000000794d */ /* 0x000fea0003800000 */
.L_x_2:
[----:B------:R-:W-:-:S00]  /*09d0*/  BRA `(.L_x_2) ;  /* 0xfffffffc00fc7947 */ /* 0x000fc0000383ffff */
[----:B------:R-:W-:-:S00]  /*09e0*/  NOP ;  /* 0x0000000000007918 */ /* 0x000fc00000000000 */
        /* <DEDUP_REMOVED lines=9> */
.L_x_3:


//--------------------- .nv.global.init           --------------------------
	.section	.nv.global.init,"aw",@progbits
.nv.global.init:
	.type		_$_str,@object
	.size		_$_str,(.L_0 - _$_str)
_$_str:
        /*0000*/ 	.byte	0x5f, 0x5f, 0x43, 0x55, 0x44, 0x41, 0x5f, 0x46, 0x54, 0x5a, 0x00
.L_0:


//--------------------- .nv.shared.triton_red_fused__to_copy_add_mean_mul_pow_rsqrt_8 --------------------------
	.section	.nv.shared.triton_red_fused__to_copy_add_mean_mul_pow_rsqrt_8,"aw",@nobits
	.sectionflags	@""
	.align	16
	.zero		1024


//--------------------- .nv.constant0.triton_red_fused__to_copy_add_mean_mul_pow_rsqrt_8 --------------------------
	.section	.nv.constant0.triton_red_fused__to_copy_add_mean_mul_pow_rsqrt_8,"a",@progbits
	.sectionflags	@""
	.align	4
.nv.constant0.triton_red_fused__to_copy_add_mean_mul_pow_rsqrt_8:
	.zero		592
